//
// Generated by NVIDIA NVVM Compiler
//
// Compiler Build ID: CL-36424714
// Cuda compilation tools, release 13.0, V13.0.88
// Based on NVVM 20.0.0
//

.version 9.0
.target sm_100
.address_size 64

	// .globl	_Z17bellmanFordKernelPiS_S_ii

.visible .entry _Z17bellmanFordKernelPiS_S_ii(
	.param .u64 .ptr .align 1 _Z17bellmanFordKernelPiS_S_ii_param_0,
	.param .u64 .ptr .align 1 _Z17bellmanFordKernelPiS_S_ii_param_1,
	.param .u64 .ptr .align 1 _Z17bellmanFordKernelPiS_S_ii_param_2,
	.param .u32 _Z17bellmanFordKernelPiS_S_ii_param_3,
	.param .u32 _Z17bellmanFordKernelPiS_S_ii_param_4
)
{
	.reg .pred 	%p<4>;
	.reg .b32 	%r<13>;
	.reg .b64 	%rd<15>;

	ld.param.u64 	%rd5, [_Z17bellmanFordKernelPiS_S_ii_param_0];
	ld.param.u64 	%rd6, [_Z17bellmanFordKernelPiS_S_ii_param_1];
	ld.param.u64 	%rd7, [_Z17bellmanFordKernelPiS_S_ii_param_2];
	ld.param.u32 	%r4, [_Z17bellmanFordKernelPiS_S_ii_param_4];
	cvta.to.global.u64 	%rd1, %rd7;
	mov.u32 	%r5, %tid.x;
	mov.u32 	%r6, %ctaid.x;
	mov.u32 	%r7, %ntid.x;
	mad.lo.s32 	%r1, %r6, %r7, %r5;
	setp.ge.s32 	%p1, %r1, %r4;
	@%p1 bra 	$L__BB0_4;
	cvta.to.global.u64 	%rd8, %rd5;
	cvta.to.global.u64 	%rd9, %rd6;
	shl.b32 	%r8, %r1, 1;
	mul.wide.s32 	%rd10, %r8, 4;
	add.s64 	%rd2, %rd8, %rd10;
	ld.global.u32 	%r9, [%rd2];
	mul.wide.s32 	%rd11, %r1, 4;
	add.s64 	%rd3, %rd9, %rd11;
	mul.wide.s32 	%rd12, %r9, 4;
	add.s64 	%rd13, %rd1, %rd12;
	ld.global.u32 	%r2, [%rd13];
	setp.eq.s32 	%p2, %r2, 2147483647;
	@%p2 bra 	$L__BB0_4;
	ld.global.u32 	%r10, [%rd3];
	ld.global.u32 	%r11, [%rd2+4];
	add.s32 	%r3, %r2, %r10;
	mul.wide.s32 	%rd14, %r11, 4;
	add.s64 	%rd4, %rd1, %rd14;
	ld.global.u32 	%r12, [%rd4];
	setp.ge.s32 	%p3, %r3, %r12;
	@%p3 bra 	$L__BB0_4;
	st.global.u32 	[%rd4], %r3;
$L__BB0_4:
	ret;

}


// ===== COMPILED SASS (sm_100) =====

	.target	sm_100

	.elftype	@"ET_EXEC"


//--------------------- .note.nv.tkinfo           --------------------------
	.section	.note.nv.tkinfo,"",@"SHT_NOTE"
	.sectionflags	@"SHF_NOTE_NV_TKINFO"
	.tkinfo
        /*0018*/ 	.word	0x00000002
        /*0030*/ 	.string	""
        /*0030*/ 	.string	"ptxas"
        /*0030*/ 	.string	"Cuda compilation tools, release 13.0, V13.0.88"
        /*0030*/ 	.string	"Build cuda_13.0.r13.0/compiler.36424714_0"
        /*0030*/ 	.string	"-arch sm_100 -m 64 "



//--------------------- .note.nv.cuinfo           --------------------------
	.section	.note.nv.cuinfo,"",@"SHT_NOTE"
	.sectionflags	@"SHF_NOTE_NV_CUINFO"
        /*0018*/ 	.short	0x0002
        /*001a*/ 	.short	0x0064
        /*001c*/ 	.short	0x0082
	.zero		2


//--------------------- .nv.info                  --------------------------
	.section	.nv.info,"",@"SHT_CUDA_INFO"
	.align	4


	//----- nvinfo : EIATTR_REGCOUNT
	.align		4
        /*0000*/ 	.byte	0x04, 0x2f
        /*0002*/ 	.short	(.L_1 - .L_0)
	.align		4
.L_0:
        /*0004*/ 	.word	index@(_Z17bellmanFordKernelPiS_S_ii)
        /*0008*/ 	.word	0x0000000c


	//----- nvinfo : EIATTR_FRAME_SIZE
	.align		4
.L_1:
        /*000c*/ 	.byte	0x04, 0x11
        /*000e*/ 	.short	(.L_3 - .L_2)
	.align		4
.L_2:
        /*0010*/ 	.word	index@(_Z17bellmanFordKernelPiS_S_ii)
        /*0014*/ 	.word	0x00000000


	//----- nvinfo : EIATTR_MIN_STACK_SIZE
	.align		4
.L_3:
        /*0018*/ 	.byte	0x04, 0x12
        /*001a*/ 	.short	(.L_5 - .L_4)
	.align		4
.L_4:
        /*001c*/ 	.word	index@(_Z17bellmanFordKernelPiS_S_ii)
        /*0020*/ 	.word	0x00000000
.L_5:


//--------------------- .nv.compat                --------------------------
	.section	.nv.compat,"",@"SHT_CUDA_COMPAT_INFO"
	.align	4
        /*0000*/ 	.byte	0x02, 0x09, 0x00, 0x00, 0x02, 0x02, 0x01, 0x00, 0x02, 0x05, 0x05, 0x00, 0x03, 0x07, 0x01, 0x01
        /*0010*/ 	.byte	0x02, 0x03, 0x00, 0x00, 0x02, 0x06, 0x01, 0x00, 0x04, 0x0b, 0x08, 0x00, 0x09, 0x00, 0x00, 0x00
        /*0020*/ 	.byte	0x00, 0x00, 0x00, 0x00


//--------------------- .nv.info._Z17bellmanFordKernelPiS_S_ii --------------------------
	.section	.nv.info._Z17bellmanFordKernelPiS_S_ii,"",@"SHT_CUDA_INFO"
	.sectionflags	@""
	.align	4


	//----- nvinfo : EIATTR_CUDA_API_VERSION
	.align		4
        /*0000*/ 	.byte	0x04, 0x37
        /*0002*/ 	.short	(.L_7 - .L_6)
.L_6:
        /*0004*/ 	.word	0x00000082


	//----- nvinfo : EIATTR_KPARAM_INFO
	.align		4
.L_7:
        /*0008*/ 	.byte	0x04, 0x17
        /*000a*/ 	.short	(.L_9 - .L_8)
.L_8:
        /*000c*/ 	.word	0x00000000
        /*0010*/ 	.short	0x0004
        /*0012*/ 	.short	0x001c
        /*0014*/ 	.byte	0x00, 0xf0, 0x11, 0x00


	//----- nvinfo : EIATTR_KPARAM_INFO
	.align		4
.L_9:
        /*0018*/ 	.byte	0x04, 0x17
        /*001a*/ 	.short	(.L_11 - .L_10)
.L_10:
        /*001c*/ 	.word	0x00000000
        /*0020*/ 	.short	0x0003
        /*0022*/ 	.short	0x0018
        /*0024*/ 	.byte	0x00, 0xf0, 0x11, 0x00


	//----- nvinfo : EIATTR_KPARAM_INFO
	.align		4
.L_11:
        /*0028*/ 	.byte	0x04, 0x17
        /*002a*/ 	.short	(.L_13 - .L_12)
.L_12:
        /*002c*/ 	.word	0x00000000
        /*0030*/ 	.short	0x0002
        /*0032*/ 	.short	0x0010
        /*0034*/ 	.byte	0x00, 0xf5, 0x21, 0x00


	//----- nvinfo : EIATTR_KPARAM_INFO
	.align		4
.L_13:
        /*0038*/ 	.byte	0x04, 0x17
        /*003a*/ 	.short	(.L_15 - .L_14)
.L_14:
        /*003c*/ 	.word	0x00000000
        /*0040*/ 	.short	0x0001
        /*0042*/ 	.short	0x0008
        /*0044*/ 	.byte	0x00, 0xf5, 0x21, 0x00


	//----- nvinfo : EIATTR_KPARAM_INFO
	.align		4
.L_15:
        /*0048*/ 	.byte	0x04, 0x17
        /*004a*/ 	.short	(.L_17 - .L_16)
.L_16:
        /*004c*/ 	.word	0x00000000
        /*0050*/ 	.short	0x0000
        /*0052*/ 	.short	0x0000
        /*0054*/ 	.byte	0x00, 0xf5, 0x21, 0x00


	//----- nvinfo : EIATTR_SPARSE_MMA_MASK
	.align		4
.L_17:
        /*0058*/ 	.byte	0x03, 0x50
        /*005a*/ 	.short	0x0000


	//----- nvinfo : EIATTR_MAXREG_COUNT
	.align		4
        /*005c*/ 	.byte	0x03, 0x1b
        /*005e*/ 	.short	0x00ff


	//----- nvinfo : EIATTR_MERCURY_ISA_VERSION
	.align		4
        /*0060*/ 	.byte	0x03, 0x5f
        /*0062*/ 	.short	0x0101


	//----- nvinfo : EIATTR_VRC_CTA_INIT_COUNT
	.align		4
        /*0064*/ 	.byte	0x02, 0x4a
	.zero		1
	.zero		1


	//----- nvinfo : EIATTR_EXIT_INSTR_OFFSETS
	.align		4
        /*0068*/ 	.byte	0x04, 0x1c
        /*006a*/ 	.short	(.L_19 - .L_18)


	//   ....[0]....
.L_18:
        /*006c*/ 	.word	0x00000070


	//   ....[1]....
        /*0070*/ 	.word	0x00000110


	//   ....[2]....
        /*0074*/ 	.word	0x000001a0


	//   ....[3]....
        /*0078*/ 	.word	0x000001c0


	//----- nvinfo : EIATTR_CBANK_PARAM_SIZE
	.align		4
.L_19:
        /*007c*/ 	.byte	0x03, 0x19
        /*007e*/ 	.short	0x0020


	//----- nvinfo : EIATTR_PARAM_CBANK
	.align		4
        /*0080*/ 	.byte	0x04, 0x0a
        /*0082*/ 	.short	(.L_21 - .L_20)
	.align		4
.L_20:
        /*0084*/ 	.word	index@(.nv.constant0._Z17bellmanFordKernelPiS_S_ii)
        /*0088*/ 	.short	0x0380
        /*008a*/ 	.short	0x0020


	//----- nvinfo : EIATTR_SW_WAR
	.align		4
.L_21:
        /*008c*/ 	.byte	0x04, 0x36
        /*008e*/ 	.short	(.L_23 - .L_22)
.L_22:
        /*0090*/ 	.word	0x00000008
.L_23:


//--------------------- .nv.callgraph             --------------------------
	.section	.nv.callgraph,"",@"SHT_CUDA_CALLGRAPH"
	.align	4
	.sectionentsize	8
	.align		4
        /*0000*/ 	.word	0x00000000
	.align		4
        /*0004*/ 	.word	0xffffffff
	.align		4
        /*0008*/ 	.word	0x00000000
	.align		4
        /*000c*/ 	.word	0xfffffffe
	.align		4
        /*0010*/ 	.word	0x00000000
	.align		4
        /*0014*/ 	.word	0xfffffffd
	.align		4
        /*0018*/ 	.word	0x00000000
	.align		4
        /*001c*/ 	.word	0xfffffffc


//--------------------- .text._Z17bellmanFordKernelPiS_S_ii --------------------------
	.section	.text._Z17bellmanFordKernelPiS_S_ii,"ax",@progbits
	.align	128
        .global         _Z17bellmanFordKernelPiS_S_ii
        .type           _Z17bellmanFordKernelPiS_S_ii,@function
        .size           _Z17bellmanFordKernelPiS_S_ii,(.L_x_1 - _Z17bellmanFordKernelPiS_S_ii)
        .other          _Z17bellmanFordKernelPiS_S_ii,@"STO_CUDA_ENTRY STV_DEFAULT"
_Z17bellmanFordKernelPiS_S_ii:
.text._Z17bellmanFordKernelPiS_S_ii:
[----:B------:R-:W-:Y:S01]  /*0000*/  LDC R1, c[0x0][0x37c] ;  /* 0x0000df00ff017b82 */ /* 0x000fe20000000800 */
[----:B------:R-:W0:Y:S07]  /*0010*/  S2R R9, SR_TID.X ;  /* 0x0000000000097919 */ /* 0x000e2e0000002100 */
[----:B------:R-:W0:Y:S01]  /*0020*/  S2UR UR4, SR_CTAID.X ;  /* 0x00000000000479c3 */ /* 0x000e220000002500 */
[----:B------:R-:W1:Y:S07]  /*0030*/  LDCU UR5, c[0x0][0x39c] ;  /* 0x00007380ff0577ac */ /* 0x000e6e0008000800 */
[----:B------:R-:W0:Y:S02]  /*0040*/  LDC R0, c[0x0][0x360] ;  /* 0x0000d800ff007b82 */ /* 0x000e240000000800 */
[----:B0-----:R-:W-:-:S05]  /*0050*/  IMAD R9, R0, UR4, R9 ;  /* 0x0000000400097c24 */ /* 0x001fca000f8e0209 */
[----:B-1----:R-:W-:-:S13]  /*0060*/  ISETP.GE.AND P0, PT, R9, UR5, PT ;  /* 0x0000000509007c0c */ /* 0x002fda000bf06270 */
[----:B------:R-:W-:Y:S05]  /*0070*/  @P0 EXIT ;  /* 0x000000000000094d */ /* 0x000fea0003800000 */
[----:B------:R-:W0:Y:S01]  /*0080*/  LDC.64 R2, c[0x0][0x380] ;  /* 0x0000e000ff027b82 */ /* 0x000e220000000a00 */
[----:B------:R-:W1:Y:S01]  /*0090*/  LDCU.64 UR4, c[0x0][0x358] ;  /* 0x00006b00ff0477ac */ /* 0x000e620008000a00 */
[----:B------:R-:W-:-:S06]  /*00a0*/  SHF.L.U32 R5, R9, 0x1, RZ ;  /* 0x0000000109057819 */ /* 0x000fcc00000006ff */
[----:B------:R-:W2:Y:S01]  /*00b0*/  LDC.64 R6, c[0x0][0x390] ;  /* 0x0000e400ff067b82 */ /* 0x000ea20000000a00 */
[----:B0-----:R-:W-:-:S05]  /*00c0*/  IMAD.WIDE R2, R5, 0x4, R2 ;  /* 0x0000000405027825 */ /* 0x001fca00078e0202 */
[----:B-1----:R-:W2:Y:S02]  /*00d0*/  LDG.E R5, desc[UR4][R2.64] ;  /* 0x0000000402057981 */ /* 0x002ea4000c1e1900 */
[----:B--2---:R-:W-:-:S05]  /*00e0*/  IMAD.WIDE R4, R5, 0x4, R6 ;  /* 0x0000000405047825 */ /* 0x004fca00078e0206 */
[----:B------:R-:W2:Y:S02]  /*00f0*/  LDG.E R0, desc[UR4][R4.64] ;  /* 0x0000000404007981 */ /* 0x000ea4000c1e1900 */
[----:B--2---:R-:W-:-:S13]  /*0100*/  ISETP.NE.AND P0, PT, R0, 0x7fffffff, PT ;  /* 0x7fffffff0000780c */ /* 0x004fda0003f05270 */
[----:B------:R-:W-:Y:S05]  /*0110*/  @!P0 EXIT ;  /* 0x000000000000894d */ /* 0x000fea0003800000 */
[----:B------:R-:W2:Y:S01]  /*0120*/  LDG.E R3, desc[UR4][R2.64+0x4] ;  /* 0x0000040402037981 */ /* 0x000ea2000c1e1900 */
[----:B------:R-:W0:Y:S02]  /*0130*/  LDC.64 R4, c[0x0][0x388] ;  /* 0x0000e200ff047b82 */ /* 0x000e240000000a00 */
[----:B0-----:R-:W-:-:S06]  /*0140*/  IMAD.WIDE R4, R9, 0x4, R4 ;  /* 0x0000000409047825 */ /* 0x001fcc00078e0204 */
[----:B------:R-:W3:Y:S01]  /*0150*/  LDG.E R5, desc[UR4][R4.64] ;  /* 0x0000000404057981 */ /* 0x000ee2000c1e1900 */
[----:B--2---:R-:W-:-:S05]  /*0160*/  IMAD.WIDE R6, R3, 0x4, R6 ;  /* 0x0000000403067825 */ /* 0x004fca00078e0206 */
[----:B------:R-:W2:Y:S01]  /*0170*/  LDG.E R8, desc[UR4][R6.64] ;  /* 0x0000000406087981 */ /* 0x000ea2000c1e1900 */
[----:B---3--:R-:W-:-:S04]  /*0180*/  IADD3 R9, PT, PT, R0, R5, RZ ;  /* 0x0000000500097210 */ /* 0x008fc80007ffe0ff */
[----:B--2---:R-:W-:-:S13]  /*0190*/  ISETP.GE.AND P0, PT, R9, R8, PT ;  /* 0x000000080900720c */ /* 0x004fda0003f06270 */
[----:B------:R-:W-:Y:S05]  /*01a0*/  @P0 EXIT ;  /* 0x000000000000094d */ /* 0x000fea0003800000 */
[----:B------:R-:W-:Y:S01]  /*01b0*/  STG.E desc[UR4][R6.64], R9 ;  /* 0x0000000906007986 */ /* 0x000fe2000c101904 */
[----:B------:R-:W-:Y:S05]  /*01c0*/  EXIT ;  /* 0x000000000000794d */ /* 0x000fea0003800000 */
.L_x_0:
[----:B------:R-:W-:-:S00]  /*01d0*/  BRA `(.L_x_0) ;  /* 0xfffffffc00fc7947 */ /* 0x000fc0000383ffff */
[----:B------:R-:W-:-:S00]  /*01e0*/  NOP ;  /* 0x0000000000007918 */ /* 0x000fc00000000000 */
        /* <DEDUP_REMOVED lines=9> */
.L_x_1:


//--------------------- .nv.shared.reserved.0     --------------------------
	.section	.nv.shared.reserved.0,"aw",@nobits
	.weak		__nv_reservedSMEM_offset_0_alias
	.size		__nv_reservedSMEM_offset_0_alias, 0, 64
	.other		__nv_reservedSMEM_offset_0_alias,@"STO_CUDA_RESERVED_SHARED STV_DEFAULT"
__nv_reservedSMEM_offset_0_alias:
	.zero		0
	.zero		64


//--------------------- .nv.constant0._Z17bellmanFordKernelPiS_S_ii --------------------------
	.section	.nv.constant0._Z17bellmanFordKernelPiS_S_ii,"a",@progbits
	.sectionflags	@""
	.align	4
.nv.constant0._Z17bellmanFordKernelPiS_S_ii:
	.zero		928


//--------------------- SYMBOLS --------------------------

	.type		.nv.reservedSmem.offset0,@object
	.size		.nv.reservedSmem.offset0,0x4
